	.headerflags	@"EF_CUDA_TEXMODE_UNIFIED EF_CUDA_64BIT_ADDRESS EF_CUDA_ACCELERATORS EF_CUDA_SM90 EF_CUDA_VIRTUAL_SM(EF_CUDA_SM90)"
	.elftype	@"ET_EXEC"


//--------------------- .nv.info                  --------------------------
	.section	.nv.info,"",@"SHT_CUDA_INFO"
	.align	4


	//----- nvinfo : EIATTR_REGCOUNT
	.align		4
        /*0000*/ 	.byte	0x04, 0x2f
        /*0002*/ 	.short	(.L_1 - .L_0)
	.align		4
.L_0:
        /*0004*/ 	.word	index@(triton_poi_fused__unsafe_index_add_convolution_mul_sub_28)
        /*0008*/ 	.word	0x00000020


	//----- nvinfo : EIATTR_MIN_STACK_SIZE
	.align		4
.L_1:
        /*000c*/ 	.byte	0x04, 0x12
        /*000e*/ 	.short	(.L_3 - .L_2)
	.align		4
.L_2:
        /*0010*/ 	.word	index@(triton_poi_fused__unsafe_index_add_convolution_mul_sub_28)
        /*0014*/ 	.word	0x00000000


	//----- nvinfo : EIATTR_FRAME_SIZE
	.align		4
.L_3:
        /*0018*/ 	.byte	0x04, 0x11
        /*001a*/ 	.short	(.L_5 - .L_4)
	.align		4
.L_4:
        /*001c*/ 	.word	index@(triton_poi_fused__unsafe_index_add_convolution_mul_sub_28)
        /*0020*/ 	.word	0x00000000


	//----- nvinfo : EIATTR_MIN_STACK_SIZE
	.align		4
.L_5:
        /*0024*/ 	.byte	0x04, 0x12
        /*0026*/ 	.short	(.L_7 - .L_6)
	.align		4
.L_6:
        /*0028*/ 	.word	index@(triton_poi_fused__unsafe_index_add_convolution_mul_sub_28)
        /*002c*/ 	.word	0x00000000
.L_7:


//--------------------- .nv.info.triton_poi_fused__unsafe_index_add_convolution_mul_sub_28 --------------------------
	.section	.nv.info.triton_poi_fused__unsafe_index_add_convolution_mul_sub_28,"",@"SHT_CUDA_INFO"
	.sectionflags	@""
	.align	4


	//----- nvinfo : EIATTR_CUDA_API_VERSION
	.align		4
        /*0000*/ 	.byte	0x04, 0x37
        /*0002*/ 	.short	(.L_9 - .L_8)
.L_8:
        /*0004*/ 	.word	0x0000007c


	//----- nvinfo : EIATTR_KPARAM_INFO
	.align		4
.L_9:
        /*0008*/ 	.byte	0x04, 0x17
        /*000a*/ 	.short	(.L_11 - .L_10)
.L_10:
        /*000c*/ 	.word	0x00000000
        /*0010*/ 	.short	0x000a
        /*0012*/ 	.short	0x004c
        /*0014*/ 	.byte	0x00, 0xf0, 0x11, 0x00


	//----- nvinfo : EIATTR_KPARAM_INFO
	.align		4
.L_11:
        /*0018*/ 	.byte	0x04, 0x17
        /*001a*/ 	.short	(.L_13 - .L_12)
.L_12:
        /*001c*/ 	.word	0x00000000
        /*0020*/ 	.short	0x0009
        /*0022*/ 	.short	0x0048
        /*0024*/ 	.byte	0x00, 0xf0, 0x11, 0x00


	//----- nvinfo : EIATTR_KPARAM_INFO
	.align		4
.L_13:
        /*0028*/ 	.byte	0x04, 0x17
        /*002a*/ 	.short	(.L_15 - .L_14)
.L_14:
        /*002c*/ 	.word	0x00000000
        /*0030*/ 	.short	0x0008
        /*0032*/ 	.short	0x0040
        /*0034*/ 	.byte	0x00, 0xf4, 0x21, 0x00


	//----- nvinfo : EIATTR_KPARAM_INFO
	.align		4
.L_15:
        /*0038*/ 	.byte	0x04, 0x17
        /*003a*/ 	.short	(.L_17 - .L_16)
.L_16:
        /*003c*/ 	.word	0x00000000
        /*0040*/ 	.short	0x0007
        /*0042*/ 	.short	0x0038
        /*0044*/ 	.byte	0x00, 0xf4, 0x21, 0x00


	//----- nvinfo : EIATTR_KPARAM_INFO
	.align		4
.L_17:
        /*0048*/ 	.byte	0x04, 0x17
        /*004a*/ 	.short	(.L_19 - .L_18)
.L_18:
        /*004c*/ 	.word	0x00000000
        /*0050*/ 	.short	0x0006
        /*0052*/ 	.short	0x0030
        /*0054*/ 	.byte	0x00, 0xf4, 0x21, 0x00


	//----- nvinfo : EIATTR_KPARAM_INFO
	.align		4
.L_19:
        /*0058*/ 	.byte	0x04, 0x17
        /*005a*/ 	.short	(.L_21 - .L_20)
.L_20:
        /*005c*/ 	.word	0x00000000
        /*0060*/ 	.short	0x0005
        /*0062*/ 	.short	0x0028
        /*0064*/ 	.byte	0x00, 0xf4, 0x21, 0x00


	//----- nvinfo : EIATTR_KPARAM_INFO
	.align		4
.L_21:
        /*0068*/ 	.byte	0x04, 0x17
        /*006a*/ 	.short	(.L_23 - .L_22)
.L_22:
        /*006c*/ 	.word	0x00000000
        /*0070*/ 	.short	0x0004
        /*0072*/ 	.short	0x0020
        /*0074*/ 	.byte	0x00, 0xf4, 0x21, 0x00


	//----- nvinfo : EIATTR_KPARAM_INFO
	.align		4
.L_23:
        /*0078*/ 	.byte	0x04, 0x17
        /*007a*/ 	.short	(.L_25 - .L_24)
.L_24:
        /*007c*/ 	.word	0x00000000
        /*0080*/ 	.short	0x0003
        /*0082*/ 	.short	0x0018
        /*0084*/ 	.byte	0x00, 0xf4, 0x21, 0x00


	//----- nvinfo : EIATTR_KPARAM_INFO
	.align		4
.L_25:
        /*0088*/ 	.byte	0x04, 0x17
        /*008a*/ 	.short	(.L_27 - .L_26)
.L_26:
        /*008c*/ 	.word	0x00000000
        /*0090*/ 	.short	0x0002
        /*0092*/ 	.short	0x0010
        /*0094*/ 	.byte	0x00, 0xf4, 0x21, 0x00


	//----- nvinfo : EIATTR_KPARAM_INFO
	.align		4
.L_27:
        /*0098*/ 	.byte	0x04, 0x17
        /*009a*/ 	.short	(.L_29 - .L_28)
.L_28:
        /*009c*/ 	.word	0x00000000
        /*00a0*/ 	.short	0x0001
        /*00a2*/ 	.short	0x0008
        /*00a4*/ 	.byte	0x00, 0xf4, 0x21, 0x00


	//----- nvinfo : EIATTR_KPARAM_INFO
	.align		4
.L_29:
        /*00a8*/ 	.byte	0x04, 0x17
        /*00aa*/ 	.short	(.L_31 - .L_30)
.L_30:
        /*00ac*/ 	.word	0x00000000
        /*00b0*/ 	.short	0x0000
        /*00b2*/ 	.short	0x0000
        /*00b4*/ 	.byte	0x00, 0xf4, 0x21, 0x00


	//----- nvinfo : EIATTR_SPARSE_MMA_MASK
	.align		4
.L_31:
        /*00b8*/ 	.byte	0x03, 0x50
        /*00ba*/ 	.short	0x0000


	//----- nvinfo : EIATTR_MAXREG_COUNT
	.align		4
        /*00bc*/ 	.byte	0x03, 0x1b
        /*00be*/ 	.short	0x00ff


	//----- nvinfo : EIATTR_EXIT_INSTR_OFFSETS
	.align		4
        /*00c0*/ 	.byte	0x04, 0x1c
        /*00c2*/ 	.short	(.L_33 - .L_32)


	//   ....[0]....
.L_32:
        /*00c4*/ 	.word	0x000008b0


	//   ....[1]....
        /*00c8*/ 	.word	0x000008d0


	//----- nvinfo : EIATTR_REQNTID
	.align		4
.L_33:
        /*00cc*/ 	.byte	0x04, 0x10
        /*00ce*/ 	.short	(.L_35 - .L_34)
.L_34:
        /*00d0*/ 	.word	0x00000080
        /*00d4*/ 	.word	0x00000001
        /*00d8*/ 	.word	0x00000001


	//----- nvinfo : EIATTR_CBANK_PARAM_SIZE
	.align		4
.L_35:
        /*00dc*/ 	.byte	0x03, 0x19
        /*00de*/ 	.short	0x0050


	//----- nvinfo : EIATTR_PARAM_CBANK
	.align		4
        /*00e0*/ 	.byte	0x04, 0x0a
        /*00e2*/ 	.short	(.L_37 - .L_36)
	.align		4
.L_36:
        /*00e4*/ 	.word	index@(.nv.constant0.triton_poi_fused__unsafe_index_add_convolution_mul_sub_28)
        /*00e8*/ 	.short	0x0210
        /*00ea*/ 	.short	0x0050


	//----- nvinfo : EIATTR_SW_WAR
	.align		4
.L_37:
        /*00ec*/ 	.byte	0x04, 0x36
        /*00ee*/ 	.short	(.L_39 - .L_38)
.L_38:
        /*00f0*/ 	.word	0x00000008
.L_39:


//--------------------- .nv.callgraph             --------------------------
	.section	.nv.callgraph,"",@"SHT_CUDA_CALLGRAPH"
	.align	4
	.sectionentsize	8
	.align		4
        /*0000*/ 	.word	0x00000000
	.align		4
        /*0004*/ 	.word	0xffffffff
	.align		4
        /*0008*/ 	.word	0x00000000
	.align		4
        /*000c*/ 	.word	0xfffffffe
	.align		4
        /*0010*/ 	.word	0x00000000
	.align		4
        /*0014*/ 	.word	0xfffffffd
	.align		4
        /*0018*/ 	.word	0x00000000
	.align		4
        /*001c*/ 	.word	0xfffffffc


//--------------------- .text.triton_poi_fused__unsafe_index_add_convolution_mul_sub_28 --------------------------
	.section	.text.triton_poi_fused__unsafe_index_add_convolution_mul_sub_28,"ax",@progbits
	.sectionflags	@"SHF_BARRIERS=1"
	.align	128
        .global         triton_poi_fused__unsafe_index_add_convolution_mul_sub_28
        .type           triton_poi_fused__unsafe_index_add_convolution_mul_sub_28,@function
        .size           triton_poi_fused__unsafe_index_add_convolution_mul_sub_28,(.L_x_1 - triton_poi_fused__unsafe_index_add_convolution_mul_sub_28)
        .other          triton_poi_fused__unsafe_index_add_convolution_mul_sub_28,@"STO_CUDA_ENTRY STV_DEFAULT"
triton_poi_fused__unsafe_index_add_convolution_mul_sub_28:
.text.triton_poi_fused__unsafe_index_add_convolution_mul_sub_28:
[----:B------:R-:W0:Y:S01]  /*0000*/  LDC R1, c[0x0][0x28] ;  /* 0x00000a00ff017b82 */ /* 0x000e220000000800 */
[----:B------:R-:W1:Y:S07]  /*0010*/  S2R R20, SR_CTAID.X ;  /* 0x0000000000147919 */ /* 0x000e6e0000002500 */
[----:B------:R-:W2:Y:S01]  /*0020*/  LDC.64 R10, c[0x0][0x220] ;  /* 0x00008800ff0a7b82 */ /* 0x000ea20000000a00 */
[----:B------:R-:W-:Y:S01]  /*0030*/  CS2R R4, SRZ ;  /* 0x0000000000047805 */ /* 0x000fe2000001ff00 */
[----:B------:R-:W-:-:S06]  /*0040*/  ULDC.64 UR4, c[0x0][0x208] ;  /* 0x0000820000047ab9 */ /* 0x000fcc0000000a00 */
[----:B------:R-:W3:Y:S08]  /*0050*/  LDC.64 R14, c[0x0][0x230] ;  /* 0x00008c00ff0e7b82 */ /* 0x000ef00000000a00 */
[----:B------:R-:W4:Y:S01]  /*0060*/  LDC.64 R8, c[0x0][0x218] ;  /* 0x00008600ff087b82 */ /* 0x000f220000000a00 */
[----:B------:R-:W-:-:S07]  /*0070*/  CS2R R6, SRZ ;  /* 0x0000000000067805 */ /* 0x000fce000001ff00 */
[----:B------:R-:W5:Y:S01]  /*0080*/  LDC.64 R24, c[0x0][0x240] ;  /* 0x00009000ff187b82 */ /* 0x000f620000000a00 */
[----:B-1----:R-:W-:Y:S02]  /*0090*/  SHF.R.S32.HI R3, RZ, 0x1f, R20 ;  /* 0x0000001fff037819 */ /* 0x002fe40000011414 */
[----:B------:R-:W-:Y:S02]  /*00a0*/  CS2R R18, SRZ ;  /* 0x0000000000127805 */ /* 0x000fe4000001ff00 */
[----:B------:R-:W-:Y:S01]  /*00b0*/  ISETP.GE.AND P0, PT, R20, 0x40, PT ;  /* 0x000000401400780c */ /* 0x000fe20003f06270 */
[----:B------:R-:W1:Y:S01]  /*00c0*/  S2R R0, SR_TID.X ;  /* 0x0000000000007919 */ /* 0x000e620000002100 */
[----:B------:R-:W-:Y:S01]  /*00d0*/  LEA.HI R3, R3, R20, RZ, 0x3 ;  /* 0x0000001403037211 */ /* 0x000fe200078f18ff */
[----:B------:R-:W1:Y:S03]  /*00e0*/  LDC.64 R12, c[0x0][0x228] ;  /* 0x00008a00ff0c7b82 */ /* 0x000e660000000a00 */
[----:B------:R-:W-:-:S05]  /*00f0*/  LOP3.LUT R17, R3, 0xfffffff8, RZ, 0xc0, !PT ;  /* 0xfffffff803117812 */ /* 0x000fca00078ec0ff */
[----:B------:R-:W-:-:S04]  /*0100*/  IMAD.IADD R17, R20, 0x1, -R17 ;  /* 0x0000000114117824 */ /* 0x000fc800078e0a11 */
[----:B--2---:R-:W-:-:S04]  /*0110*/  IMAD.WIDE R10, R17, 0x8, R10 ;  /* 0x00000008110a7825 */ /* 0x004fc800078e020a */
[----:B---3--:R-:W-:Y:S01]  /*0120*/  IMAD.WIDE R14, R17, 0x8, R14 ;  /* 0x00000008110e7825 */ /* 0x008fe200078e020e */
[----:B------:R5:W2:Y:S01]  /*0130*/  @!P0 LDG.E.EL.64 R4, desc[UR4][R10.64] ;  /* 0x000000040a048981 */ /* 0x000aa2000c2e1b00 */
[----:B------:R-:W-:-:S03]  /*0140*/  SHF.R.S32.HI R23, RZ, 0x3, R3 ;  /* 0x00000003ff177819 */ /* 0x000fc60000011403 */
[----:B------:R-:W3:Y:S01]  /*0150*/  @!P0 LDG.E.EL.64 R6, desc[UR4][R14.64] ;  /* 0x000000040e068981 */ /* 0x000ee2000c2e1b00 */
[----:B------:R-:W-:Y:S01]  /*0160*/  CS2R R2, SRZ ;  /* 0x0000000000027805 */ /* 0x000fe2000001ff00 */
[----:B----4-:R-:W-:-:S05]  /*0170*/  IMAD.WIDE R8, R23, 0x8, R8 ;  /* 0x0000000817087825 */ /* 0x010fca00078e0208 */
[----:B------:R4:W3:Y:S01]  /*0180*/  @!P0 LDG.E.EL.64 R2, desc[UR4][R8.64] ;  /* 0x0000000408028981 */ /* 0x0008e2000c2e1b00 */
[----:B-----5:R-:W-:Y:S01]  /*0190*/  IMAD.WIDE R10, R23, 0x8, R24 ;  /* 0x00000008170a7825 */ /* 0x020fe200078e0218 */
[----:B------:R-:W4:Y:S01]  /*01a0*/  S2R R16, SR_CTAID.Y ;  /* 0x0000000000107919 */ /* 0x000f220000002600 */
[----:B-1----:R-:W-:Y:S01]  /*01b0*/  SHF.L.U32 R0, R0, 0x2, RZ ;  /* 0x0000000200007819 */ /* 0x002fe200000006ff */
[----:B------:R-:W1:Y:S02]  /*01c0*/  LDC.64 R24, c[0x0][0x238] ;  /* 0x00008e00ff187b82 */ /* 0x000e640000000a00 */
[----:B------:R5:W5:Y:S01]  /*01d0*/  @!P0 LDG.E.EL.64 R18, desc[UR4][R10.64] ;  /* 0x000000040a128981 */ /* 0x000b62000c2e1b00 */
[----:B------:R-:W-:Y:S02]  /*01e0*/  LOP3.LUT R21, R0, 0x1fc, RZ, 0xc0, !PT ;  /* 0x000001fc00157812 */ /* 0x000fe400078ec0ff */
[----:B----4-:R-:W-:-:S03]  /*01f0*/  SHF.R.S32.HI R8, RZ, 0x16, R16 ;  /* 0x00000016ff087819 */ /* 0x010fc60000011410 */
[----:B------:R-:W-:Y:S02]  /*0200*/  IMAD R21, R16, 0x200, R21 ;  /* 0x0000020010157824 */ /* 0x000fe400078e0215 */
[----:B-1----:R-:W-:Y:S02]  /*0210*/  IMAD.WIDE R24, R17, 0x4, R24 ;  /* 0x0000000411187825 */ /* 0x002fe400078e0218 */
[----:B------:R-:W1:Y:S02]  /*0220*/  LDC.64 R16, c[0x0][0x248] ;  /* 0x00009200ff107b82 */ /* 0x000e640000000a00 */
[----:B------:R-:W-:Y:S01]  /*0230*/  IMAD.MOV.U32 R28, RZ, RZ, RZ ;  /* 0x000000ffff1c7224 */ /* 0x000fe200078e00ff */
[----:B--2---:R-:W-:-:S04]  /*0240*/  SHF.R.U32.HI R15, RZ, 0x1d, R5 ;  /* 0x0000001dff0f7819 */ /* 0x004fc80000011605 */
[----:B------:R-:W-:Y:S02]  /*0250*/  LOP3.LUT R15, R15, 0x4, RZ, 0xc0, !PT ;  /* 0x000000040f0f7812 */ /* 0x000fe400078ec0ff */
[----:B---3--:R-:W-:Y:S02]  /*0260*/  SHF.R.U32.HI R9, RZ, 0x1d, R7 ;  /* 0x0000001dff097819 */ /* 0x008fe40000011607 */
[----:B------:R-:W-:Y:S02]  /*0270*/  IADD3 R0, P1, R4, R15, RZ ;  /* 0x0000000f04007210 */ /* 0x000fe40007f3e0ff */
[----:B------:R-:W-:Y:S02]  /*0280*/  LOP3.LUT R9, R9, 0x4, RZ, 0xc0, !PT ;  /* 0x0000000409097812 */ /* 0x000fe400078ec0ff */
[----:B------:R-:W-:Y:S02]  /*0290*/  SGXT R4, R8, 0x1 ;  /* 0x000000010804781a */ /* 0x000fe40000000200 */
[----:B------:R-:W-:-:S02]  /*02a0*/  IADD3.X R8, RZ, R5, RZ, P1, !PT ;  /* 0x00000005ff087210 */ /* 0x000fc40000ffe4ff */
[----:B------:R-:W-:Y:S02]  /*02b0*/  IADD3 R5, P2, R6, R9, RZ ;  /* 0x0000000906057210 */ /* 0x000fe40007f5e0ff */
[----:B------:R-:W-:Y:S02]  /*02c0*/  SHF.R.U32.HI R9, RZ, 0x1d, R3 ;  /* 0x0000001dff097819 */ /* 0x000fe40000011603 */
[----:B------:R-:W-:Y:S01]  /*02d0*/  LEA.HI R29, R4, R21, RZ, 0x8 ;  /* 0x00000015041d7211 */ /* 0x000fe200078f40ff */
[----:B------:R-:W-:Y:S01]  /*02e0*/  IMAD.X R6, RZ, RZ, R7, P2 ;  /* 0x000000ffff067224 */ /* 0x000fe200010e0607 */
[----:B0-----:R-:W-:Y:S02]  /*02f0*/  LEA R14, P1, R0, R12, 0xa ;  /* 0x0000000c000e7211 */ /* 0x001fe400078250ff */
[----:B------:R-:W-:Y:S02]  /*0300*/  LOP3.LUT R7, R9, 0x4, RZ, 0xc0, !PT ;  /* 0x0000000409077812 */ /* 0x000fe400078ec0ff */
[----:B------:R-:W-:-:S02]  /*0310*/  LOP3.LUT R4, R29, 0xffffff00, RZ, 0xc0, !PT ;  /* 0xffffff001d047812 */ /* 0x000fc400078ec0ff */
[-C--:B------:R-:W-:Y:S02]  /*0320*/  LEA.HI.X R15, R0, R13.reuse, R8, 0xa, P1 ;  /* 0x0000000d000f7211 */ /* 0x080fe400008f5408 */
[----:B------:R-:W-:Y:S02]  /*0330*/  IADD3 R0, P1, R2, R7, RZ ;  /* 0x0000000702007210 */ /* 0x000fe40007f3e0ff */
[----:B------:R-:W-:Y:S02]  /*0340*/  IADD3 R21, R21, -R4, RZ ;  /* 0x8000000415157210 */ /* 0x000fe40007ffe0ff */
[----:B------:R-:W-:Y:S01]  /*0350*/  LEA R12, P2, R5, R12, 0xa ;  /* 0x0000000c050c7211 */ /* 0x000fe200078450ff */
[----:B------:R-:W-:Y:S01]  /*0360*/  IMAD.X R3, RZ, RZ, R3, P1 ;  /* 0x000000ffff037224 */ /* 0x000fe200008e0603 */
[----:B------:R-:W-:Y:S01]  /*0370*/  SHF.L.U32 R27, R0, 0xc, RZ ;  /* 0x0000000c001b7819 */ /* 0x000fe200000006ff */
[----:B------:R-:W-:Y:S01]  /*0380*/  IMAD.WIDE R14, R21, 0x4, R14 ;  /* 0x00000004150e7825 */ /* 0x000fe200078e020e */
[----:B------:R-:W-:-:S02]  /*0390*/  LEA.HI.X R13, R5, R13, R6, 0xa, P2 ;  /* 0x0000000d050d7211 */ /* 0x000fc400010f5406 */
[----:B------:R-:W-:Y:S02]  /*03a0*/  CS2R R4, SRZ ;  /* 0x0000000000047805 */ /* 0x000fe4000001ff00 */
[----:B-----5:R-:W-:Y:S02]  /*03b0*/  SHF.L.U64.HI R11, R0, 0xc, R3 ;  /* 0x0000000c000b7819 */ /* 0x020fe40000010203 */
[----:B------:R-:W-:Y:S02]  /*03c0*/  CS2R R6, SRZ ;  /* 0x0000000000067805 */ /* 0x000fe4000001ff00 */
[----:B------:R-:W-:Y:S01]  /*03d0*/  IADD3 R2, P1, R14, R27, RZ ;  /* 0x0000001b0e027210 */ /* 0x000fe20007f3e0ff */
[----:B------:R-:W-:Y:S01]  /*03e0*/  IMAD.WIDE R12, R21, 0x4, R12 ;  /* 0x00000004150c7825 */ /* 0x000fe200078e020c */
[----:B------:R-:W-:-:S03]  /*03f0*/  SHF.R.S32.HI R29, RZ, 0x8, R29 ;  /* 0x00000008ff1d7819 */ /* 0x000fc6000001141d */
[----:B------:R-:W-:Y:S01]  /*0400*/  IMAD.X R3, R15, 0x1, R11, P1 ;  /* 0x000000010f037824 */ /* 0x000fe200008e060b */
[----:B------:R-:W-:-:S05]  /*0410*/  SHF.L.U32 R26, R29, 0xc, RZ ;  /* 0x0000000c1d1a7819 */ /* 0x000fca00000006ff */
[C---:B------:R-:W-:Y:S01]  /*0420*/  IMAD.WIDE R8, R26.reuse, 0x4, R2 ;  /* 0x000000041a087825 */ /* 0x040fe200078e0202 */
[----:B------:R-:W-:Y:S02]  /*0430*/  IADD3 R2, P1, R12, R27, RZ ;  /* 0x0000001b0c027210 */ /* 0x000fe40007f3e0ff */
[----:B------:R-:W-:Y:S02]  /*0440*/  SHF.R.U32.HI R27, RZ, 0x1d, R19 ;  /* 0x0000001dff1b7819 */ /* 0x000fe40000011613 */
[----:B------:R0:W2:Y:S01]  /*0450*/  @!P0 LDG.E.128 R4, desc[UR4][R8.64] ;  /* 0x0000000408048981 */ /* 0x0000a2000c1e1d00 */
[----:B------:R-:W-:Y:S01]  /*0460*/  IMAD.X R3, R13, 0x1, R11, P1 ;  /* 0x000000010d037824 */ /* 0x000fe200008e060b */
[----:B------:R-:W-:Y:S02]  /*0470*/  LOP3.LUT R27, R27, 0x4, RZ, 0xc0, !PT ;  /* 0x000000041b1b7812 */ /* 0x000fe400078ec0ff */
[----:B------:R-:W-:Y:S01]  /*0480*/  CS2R R10, SRZ ;  /* 0x00000000000a7805 */ /* 0x000fe2000001ff00 */
[----:B------:R-:W-:Y:S01]  /*0490*/  HFMA2.MMA R0, -RZ, RZ, 0, 0 ;  /* 0x00000000ff007435 */ /* 0x000fe200000001ff */
[----:B------:R-:W-:Y:S01]  /*04a0*/  IMAD.WIDE R2, R26, 0x4, R2 ;  /* 0x000000041a027825 */ /* 0x000fe200078e0202 */
[----:B------:R-:W-:-:S02]  /*04b0*/  IADD3 R18, P1, R18, R27, RZ ;  /* 0x0000001b12127210 */ /* 0x000fc40007f3e0ff */
[----:B0-----:R-:W-:-:S03]  /*04c0*/  CS2R R8, SRZ ;  /* 0x0000000000087805 */ /* 0x001fc6000001ff00 */
[----:B------:R-:W-:Y:S01]  /*04d0*/  IMAD.X R19, RZ, RZ, R19, P1 ;  /* 0x000000ffff137224 */ /* 0x000fe200008e0613 */
[C---:B------:R-:W-:Y:S02]  /*04e0*/  SHF.L.U32 R27, R18.reuse, 0xc, RZ ;  /* 0x0000000c121b7819 */ /* 0x040fe400000006ff */
[----:B------:R0:W3:Y:S04]  /*04f0*/  @!P0 LDG.E.EL R0, desc[UR4][R24.64] ;  /* 0x0000000418008981 */ /* 0x0000e8000c2e1900 */
[----:B------:R1:W2:Y:S01]  /*0500*/  @!P0 LDG.E.128 R8, desc[UR4][R2.64] ;  /* 0x0000000402088981 */ /* 0x0002a2000c1e1d00 */
[----:B------:R-:W-:Y:S02]  /*0510*/  SHF.L.U64.HI R19, R18, 0xc, R19 ;  /* 0x0000000c12137819 */ /* 0x000fe40000010213 */
[----:B------:R-:W-:-:S02]  /*0520*/  IADD3 R22, P1, R14, R27, RZ ;  /* 0x0000001b0e167210 */ /* 0x000fc40007f3e0ff */
[----:B------:R-:W-:Y:S01]  /*0530*/  IADD3 R12, P2, R12, R27, RZ ;  /* 0x0000001b0c0c7210 */ /* 0x000fe20007f5e0ff */
[----:B0-----:R-:W0:Y:S01]  /*0540*/  LDC.64 R24, c[0x0][0x250] ;  /* 0x00009400ff187b82 */ /* 0x001e220000000a00 */
[----:B-1----:R-:W-:-:S05]  /*0550*/  IMAD.WIDE R2, R23, 0x4, R16 ;  /* 0x0000000417027825 */ /* 0x002fca00078e0210 */
[----:B------:R1:W4:Y:S01]  /*0560*/  @!P0 LDG.E.EL R28, desc[UR4][R2.64] ;  /* 0x00000004021c8981 */ /* 0x000322000c2e1900 */
[----:B------:R-:W-:Y:S01]  /*0570*/  IADD3.X R23, R15, R19, RZ, P1, !PT ;  /* 0x000000130f177210 */ /* 0x000fe20000ffe4ff */
[----:B------:R-:W-:Y:S01]  /*0580*/  IMAD.X R13, R13, 0x1, R19, P2 ;  /* 0x000000010d0d7824 */ /* 0x000fe200010e0613 */
[----:B-1----:R-:W1:Y:S01]  /*0590*/  LDC.64 R2, c[0x0][0x210] ;  /* 0x00008400ff027b82 */ /* 0x002e620000000a00 */
[C---:B------:R-:W-:Y:S01]  /*05a0*/  IMAD.WIDE R22, R26.reuse, 0x4, R22 ;  /* 0x000000041a167825 */ /* 0x040fe200078e0216 */
[----:B------:R-:W-:Y:S02]  /*05b0*/  CS2R R14, SRZ ;  /* 0x00000000000e7805 */ /* 0x000fe4000001ff00 */
[----:B------:R-:W-:Y:S02]  /*05c0*/  CS2R R16, SRZ ;  /* 0x0000000000107805 */ /* 0x000fe4000001ff00 */
[----:B------:R-:W-:Y:S01]  /*05d0*/  CS2R R18, SRZ ;  /* 0x0000000000127805 */ /* 0x000fe2000001ff00 */
[----:B------:R-:W-:Y:S01]  /*05e0*/  IMAD.WIDE R26, R26, 0x4, R12 ;  /* 0x000000041a1a7825 */ /* 0x000fe200078e020c */
[----:B------:R-:W-:-:S02]  /*05f0*/  CS2R R12, SRZ ;  /* 0x00000000000c7805 */ /* 0x000fc4000001ff00 */
[----:B------:R-:W-:Y:S02]  /*0600*/  LEA R20, R20, R21, 0x8 ;  /* 0x0000001514147211 */ /* 0x000fe400078e40ff */
[----:B------:R5:W4:Y:S04]  /*0610*/  @!P0 LDG.E.128 R16, desc[UR4][R22.64] ;  /* 0x0000000416108981 */ /* 0x000b28000c1e1d00 */
[----:B------:R-:W4:Y:S01]  /*0620*/  @!P0 LDG.E.128 R12, desc[UR4][R26.64] ;  /* 0x000000041a0c8981 */ /* 0x000f22000c1e1d00 */
[----:B------:R-:W-:Y:S02]  /*0630*/  IMAD R20, R29, 0x4000, R20 ;  /* 0x000040001d147824 */ /* 0x000fe400078e0214 */
[----:B0-----:R-:W-:Y:S01]  /*0640*/  IMAD.WIDE R24, R21, 0x4, R24 ;  /* 0x0000000415187825 */ /* 0x001fe200078e0218 */
[----:B-----5:R-:W-:-:S03]  /*0650*/  CS2R R22, SRZ ;  /* 0x0000000000167805 */ /* 0x020fc6000001ff00 */
[----:B-1----:R-:W-:Y:S01]  /*0660*/  IMAD.WIDE R2, R20, 0x4, R2 ;  /* 0x0000000414027825 */ /* 0x002fe200078e0202 */
[----:B------:R-:W-:Y:S01]  /*0670*/  CS2R R20, SRZ ;  /* 0x0000000000147805 */ /* 0x000fe2000001ff00 */
[----:B------:R-:W5:Y:S05]  /*0680*/  LDG.E.EL.128 R24, desc[UR4][R24.64] ;  /* 0x0000000418187981 */ /* 0x000f6a000c2e1d00 */
[----:B------:R-:W5:Y:S01]  /*0690*/  @!P0 LDG.E.EL.128 R20, desc[UR4][R2.64] ;  /* 0x0000000402148981 */ /* 0x000f62000c2e1d00 */
[----:B------:R-:W-:Y:S01]  /*06a0*/  BAR.SYNC.DEFER_BLOCKING 0x0 ;  /* 0x0000000000007b1d */ /* 0x000fe20000010000 */
[----:B--2---:R-:W-:-:S04]  /*06b0*/  FADD R29, R8, -R4 ;  /* 0x80000004081d7221 */ /* 0x004fc80000000000 */
[----:B---3--:R-:W-:Y:S01]  /*06c0*/  FFMA R29, R29, R0, R4 ;  /* 0x000000001d1d7223 */ /* 0x008fe20000000004 */
[----:B------:R-:W-:Y:S01]  /*06d0*/  FADD R4, R9, -R5 ;  /* 0x8000000509047221 */ /* 0x000fe20000000000 */
[----:B------:R-:W-:-:S03]  /*06e0*/  FADD R9, R10, -R6 ;  /* 0x800000060a097221 */ /* 0x000fc60000000000 */
[-C--:B------:R-:W-:Y:S01]  /*06f0*/  FFMA R5, R4, R0.reuse, R5 ;  /* 0x0000000004057223 */ /* 0x080fe20000000005 */
[----:B------:R-:W-:Y:S01]  /*0700*/  FADD R4, R11, -R7 ;  /* 0x800000070b047221 */ /* 0x000fe20000000000 */
[----:B------:R-:W-:-:S03]  /*0710*/  FFMA R9, R9, R0, R6 ;  /* 0x0000000009097223 */ /* 0x000fc60000000006 */
[-C--:B------:R-:W-:Y:S01]  /*0720*/  FFMA R7, R4, R0.reuse, R7 ;  /* 0x0000000004077223 */ /* 0x080fe20000000007 */
[----:B----4-:R-:W-:Y:S01]  /*0730*/  FADD R4, R13, -R17 ;  /* 0x800000110d047221 */ /* 0x010fe20000000000 */
[----:B------:R-:W-:Y:S01]  /*0740*/  FADD R13, R14, -R18 ;  /* 0x800000120e0d7221 */ /* 0x000fe20000000000 */
[----:B------:R-:W-:Y:S01]  /*0750*/  FADD R11, R12, -R16 ;  /* 0x800000100c0b7221 */ /* 0x000fe20000000000 */
[----:B------:R-:W-:Y:S01]  /*0760*/  FADD R6, R15, -R19 ;  /* 0x800000130f067221 */ /* 0x000fe20000000000 */
[-C--:B------:R-:W-:Y:S01]  /*0770*/  FFMA R4, R4, R0.reuse, R17 ;  /* 0x0000000004047223 */ /* 0x080fe20000000011 */
[-C--:B------:R-:W-:Y:S01]  /*0780*/  FFMA R18, R13, R0.reuse, R18 ;  /* 0x000000000d127223 */ /* 0x080fe20000000012 */
[-C--:B------:R-:W-:Y:S01]  /*0790*/  FFMA R16, R11, R0.reuse, R16 ;  /* 0x000000000b107223 */ /* 0x080fe20000000010 */
[----:B------:R-:W-:Y:S01]  /*07a0*/  FFMA R6, R6, R0, R19 ;  /* 0x0000000006067223 */ /* 0x000fe20000000013 */
[----:B------:R-:W-:Y:S01]  /*07b0*/  FADD R4, -R5, R4 ;  /* 0x0000000405047221 */ /* 0x000fe20000000100 */
[----:B------:R-:W-:Y:S01]  /*07c0*/  FADD R18, -R9, R18 ;  /* 0x0000001209127221 */ /* 0x000fe20000000100 */
[----:B------:R-:W-:Y:S01]  /*07d0*/  FADD R16, -R29, R16 ;  /* 0x000000101d107221 */ /* 0x000fe20000000100 */
[----:B------:R-:W-:Y:S01]  /*07e0*/  FADD R6, -R7, R6 ;  /* 0x0000000607067221 */ /* 0x000fe20000000100 */
[-C--:B------:R-:W-:Y:S01]  /*07f0*/  FFMA R5, R4, R28.reuse, R5 ;  /* 0x0000001c04057223 */ /* 0x080fe20000000005 */
[-C--:B------:R-:W-:Y:S01]  /*0800*/  FFMA R18, R18, R28.reuse, R9 ;  /* 0x0000001c12127223 */ /* 0x080fe20000000009 */
[-C--:B------:R-:W-:Y:S01]  /*0810*/  FFMA R16, R16, R28.reuse, R29 ;  /* 0x0000001c10107223 */ /* 0x080fe2000000001d */
[----:B------:R-:W-:Y:S01]  /*0820*/  FFMA R7, R6, R28, R7 ;  /* 0x0000001c06077223 */ /* 0x000fe20000000007 */
[----:B-----5:R-:W-:Y:S01]  /*0830*/  FADD R9, R24, R20 ;  /* 0x0000001418097221 */ /* 0x020fe20000000000 */
[----:B------:R-:W-:Y:S01]  /*0840*/  FADD R0, R25, R21 ;  /* 0x0000001519007221 */ /* 0x000fe20000000000 */
[----:B------:R-:W-:Y:S01]  /*0850*/  FADD R11, R26, R22 ;  /* 0x000000161a0b7221 */ /* 0x000fe20000000000 */
[----:B------:R-:W-:Y:S01]  /*0860*/  FADD R8, R27, R23 ;  /* 0x000000171b087221 */ /* 0x000fe20000000000 */
[----:B------:R-:W-:Y:S01]  /*0870*/  FADD R4, R16, R9 ;  /* 0x0000000910047221 */ /* 0x000fe20000000000 */
[----:B------:R-:W-:Y:S01]  /*0880*/  FADD R5, R5, R0 ;  /* 0x0000000005057221 */ /* 0x000fe20000000000 */
[----:B------:R-:W-:Y:S01]  /*0890*/  FADD R6, R18, R11 ;  /* 0x0000000b12067221 */ /* 0x000fe20000000000 */
[----:B------:R-:W-:Y:S01]  /*08a0*/  FADD R7, R7, R8 ;  /* 0x0000000807077221 */ /* 0x000fe20000000000 */
[----:B------:R-:W-:Y:S06]  /*08b0*/  @P0 EXIT ;  /* 0x000000000000094d */ /* 0x000fec0003800000 */
[----:B------:R-:W-:Y:S01]  /*08c0*/  STG.E.128 desc[UR4][R2.64], R4 ;  /* 0x0000000402007986 */ /* 0x000fe2000c101d04 */
[----:B------:R-:W-:Y:S05]  /*08d0*/  EXIT ;  /* 0x000000000000794d */ /* 0x000fea0003800000 */
.L_x_0:
[----:B------:R-:W-:-:S00]  /*08e0*/  BRA `(.L_x_0) ;  /* 0xfffffffc00fc7947 */ /* 0x000fc0000383ffff */
[----:B------:R-:W-:-:S00]  /*08f0*/  NOP ;  /* 0x0000000000007918 */ /* 0x000fc00000000000 */
        /* <DEDUP_REMOVED lines=8> */
.L_x_1:


//--------------------- .nv.constant0.triton_poi_fused__unsafe_index_add_convolution_mul_sub_28 --------------------------
	.section	.nv.constant0.triton_poi_fused__unsafe_index_add_convolution_mul_sub_28,"a",@progbits
	.sectionflags	@""
	.align	4
.nv.constant0.triton_poi_fused__unsafe_index_add_convolution_mul_sub_28:
	.zero		608
